	.headerflags	@"EF_CUDA_TEXMODE_UNIFIED EF_CUDA_64BIT_ADDRESS EF_CUDA_ACCELERATORS EF_CUDA_SM90 EF_CUDA_VIRTUAL_SM(EF_CUDA_SM90)"
	.elftype	@"ET_EXEC"


//--------------------- .nv.info                  --------------------------
	.section	.nv.info,"",@"SHT_CUDA_INFO"
	.align	4


	//----- nvinfo : EIATTR_REGCOUNT
	.align		4
        /*0000*/ 	.byte	0x04, 0x2f
        /*0002*/ 	.short	(.L_2 - .L_1)
	.align		4
.L_1:
        /*0004*/ 	.word	index@(triton_poi_fused__native_batch_norm_legit_41)
        /*0008*/ 	.word	0x0000000e


	//----- nvinfo : EIATTR_MIN_STACK_SIZE
	.align		4
.L_2:
        /*000c*/ 	.byte	0x04, 0x12
        /*000e*/ 	.short	(.L_4 - .L_3)
	.align		4
.L_3:
        /*0010*/ 	.word	index@(triton_poi_fused__native_batch_norm_legit_41)
        /*0014*/ 	.word	0x00000000


	//----- nvinfo : EIATTR_FRAME_SIZE
	.align		4
.L_4:
        /*0018*/ 	.byte	0x04, 0x11
        /*001a*/ 	.short	(.L_6 - .L_5)
	.align		4
.L_5:
        /*001c*/ 	.word	index@(triton_poi_fused__native_batch_norm_legit_41)
        /*0020*/ 	.word	0x00000000


	//----- nvinfo : EIATTR_MIN_STACK_SIZE
	.align		4
.L_6:
        /*0024*/ 	.byte	0x04, 0x12
        /*0026*/ 	.short	(.L_8 - .L_7)
	.align		4
.L_7:
        /*0028*/ 	.word	index@(triton_poi_fused__native_batch_norm_legit_41)
        /*002c*/ 	.word	0x00000000
.L_8:


//--------------------- .nv.info.triton_poi_fused__native_batch_norm_legit_41 --------------------------
	.section	.nv.info.triton_poi_fused__native_batch_norm_legit_41,"",@"SHT_CUDA_INFO"
	.sectionflags	@""
	.align	4


	//----- nvinfo : EIATTR_CUDA_API_VERSION
	.align		4
        /*0000*/ 	.byte	0x04, 0x37
        /*0002*/ 	.short	(.L_10 - .L_9)
.L_9:
        /*0004*/ 	.word	0x0000007c


	//----- nvinfo : EIATTR_KPARAM_INFO
	.align		4
.L_10:
        /*0008*/ 	.byte	0x04, 0x17
        /*000a*/ 	.short	(.L_12 - .L_11)
.L_11:
        /*000c*/ 	.word	0x00000000
        /*0010*/ 	.short	0x0003
        /*0012*/ 	.short	0x0018
        /*0014*/ 	.byte	0x00, 0xf0, 0x11, 0x00


	//----- nvinfo : EIATTR_KPARAM_INFO
	.align		4
.L_12:
        /*0018*/ 	.byte	0x04, 0x17
        /*001a*/ 	.short	(.L_14 - .L_13)
.L_13:
        /*001c*/ 	.word	0x00000000
        /*0020*/ 	.short	0x0002
        /*0022*/ 	.short	0x0010
        /*0024*/ 	.byte	0x00, 0xf4, 0x21, 0x00


	//----- nvinfo : EIATTR_KPARAM_INFO
	.align		4
.L_14:
        /*0028*/ 	.byte	0x04, 0x17
        /*002a*/ 	.short	(.L_16 - .L_15)
.L_15:
        /*002c*/ 	.word	0x00000000
        /*0030*/ 	.short	0x0001
        /*0032*/ 	.short	0x0008
        /*0034*/ 	.byte	0x00, 0xf4, 0x21, 0x00


	//----- nvinfo : EIATTR_KPARAM_INFO
	.align		4
.L_16:
        /*0038*/ 	.byte	0x04, 0x17
        /*003a*/ 	.short	(.L_18 - .L_17)
.L_17:
        /*003c*/ 	.word	0x00000000
        /*0040*/ 	.short	0x0000
        /*0042*/ 	.short	0x0000
        /*0044*/ 	.byte	0x00, 0xf4, 0x21, 0x00


	//----- nvinfo : EIATTR_SPARSE_MMA_MASK
	.align		4
.L_18:
        /*0048*/ 	.byte	0x03, 0x50
        /*004a*/ 	.short	0x0000


	//----- nvinfo : EIATTR_MAXREG_COUNT
	.align		4
        /*004c*/ 	.byte	0x03, 0x1b
        /*004e*/ 	.short	0x00ff


	//----- nvinfo : EIATTR_EXIT_INSTR_OFFSETS
	.align		4
        /*0050*/ 	.byte	0x04, 0x1c
        /*0052*/ 	.short	(.L_20 - .L_19)


	//   ....[0]....
.L_19:
        /*0054*/ 	.word	0x00000220


	//----- nvinfo : EIATTR_REQNTID
	.align		4
.L_20:
        /*0058*/ 	.byte	0x04, 0x10
        /*005a*/ 	.short	(.L_22 - .L_21)
.L_21:
        /*005c*/ 	.word	0x00000080
        /*0060*/ 	.word	0x00000001
        /*0064*/ 	.word	0x00000001


	//----- nvinfo : EIATTR_CBANK_PARAM_SIZE
	.align		4
.L_22:
        /*0068*/ 	.byte	0x03, 0x19
        /*006a*/ 	.short	0x001c


	//----- nvinfo : EIATTR_PARAM_CBANK
	.align		4
        /*006c*/ 	.byte	0x04, 0x0a
        /*006e*/ 	.short	(.L_24 - .L_23)
	.align		4
.L_23:
        /*0070*/ 	.word	index@(.nv.constant0.triton_poi_fused__native_batch_norm_legit_41)
        /*0074*/ 	.short	0x0210
        /*0076*/ 	.short	0x001c


	//----- nvinfo : EIATTR_SW_WAR
	.align		4
.L_24:
        /*0078*/ 	.byte	0x04, 0x36
        /*007a*/ 	.short	(.L_26 - .L_25)
.L_25:
        /*007c*/ 	.word	0x00000008
.L_26:


//--------------------- .nv.callgraph             --------------------------
	.section	.nv.callgraph,"",@"SHT_CUDA_CALLGRAPH"
	.align	4
	.sectionentsize	8
	.align		4
        /*0000*/ 	.word	0x00000000
	.align		4
        /*0004*/ 	.word	0xffffffff
	.align		4
        /*0008*/ 	.word	0x00000000
	.align		4
        /*000c*/ 	.word	0xfffffffe
	.align		4
        /*0010*/ 	.word	0x00000000
	.align		4
        /*0014*/ 	.word	0xfffffffd
	.align		4
        /*0018*/ 	.word	0x00000000
	.align		4
        /*001c*/ 	.word	0xfffffffc


//--------------------- .nv.constant4             --------------------------
	.section	.nv.constant4,"a",@progbits
	.align	8
	.align		8
.nv.constant4:
        /*0000*/ 	.dword	_$_str


//--------------------- .text.triton_poi_fused__native_batch_norm_legit_41 --------------------------
	.section	.text.triton_poi_fused__native_batch_norm_legit_41,"ax",@progbits
	.align	128
        .global         triton_poi_fused__native_batch_norm_legit_41
        .type           triton_poi_fused__native_batch_norm_legit_41,@function
        .size           triton_poi_fused__native_batch_norm_legit_41,(.L_x_1 - triton_poi_fused__native_batch_norm_legit_41)
        .other          triton_poi_fused__native_batch_norm_legit_41,@"STO_CUDA_ENTRY STV_DEFAULT"
triton_poi_fused__native_batch_norm_legit_41:
.text.triton_poi_fused__native_batch_norm_legit_41:
[----:B------:R-:W-:Y:S01]  /*0000*/  LDC R1, c[0x0][0x28] ;  /* 0x00000a00ff017b82 */ /* 0x000fe20000000800 */
[----:B------:R-:W1:Y:S07]  /*0010*/  S2R R0, SR_TID.X ;  /* 0x0000000000007919 */ /* 0x000e6e0000002100 */
[----:B------:R-:W2:Y:S01]  /*0020*/  LDC.64 R2, c[0x0][0x210] ;  /* 0x00008400ff027b82 */ /* 0x000ea20000000a00 */
[----:B------:R-:W-:Y:S01]  /*0030*/  ULDC.64 UR4, c[0x0][0x208] ;  /* 0x0000820000047ab9 */ /* 0x000fe20000000a00 */
[----:B------:R-:W3:Y:S01]  /*0040*/  S2R R5, SR_CTAID.X ;  /* 0x0000000000057919 */ /* 0x000ee20000002500 */
[----:B-1----:R-:W-:-:S04]  /*0050*/  LOP3.LUT R0, R0, 0x7f, RZ, 0xc0, !PT ;  /* 0x0000007f00007812 */ /* 0x002fc800078ec0ff */
[----:B---3--:R-:W-:-:S04]  /*0060*/  LEA R0, R5, R0, 0x7 ;  /* 0x0000000005007211 */ /* 0x008fc800078e38ff */
[----:B------:R-:W-:-:S05]  /*0070*/  SHF.L.U32 R5, R0, 0x2, RZ ;  /* 0x0000000200057819 */ /* 0x000fca00000006ff */
[----:B--2---:R-:W-:-:S05]  /*0080*/  IMAD.WIDE R2, R5, 0x4, R2 ;  /* 0x0000000405027825 */ /* 0x004fca00078e0202 */
[----:B------:R-:W2:Y:S04]  /*0090*/  LDG.E.EL R4, desc[UR4][R2.64] ;  /* 0x0000000402047981 */ /* 0x000ea8000c2e1900 */
[----:B------:R-:W2:Y:S04]  /*00a0*/  LDG.E.EL R5, desc[UR4][R2.64+0x4] ;  /* 0x0000040402057981 */ /* 0x000ea8000c2e1900 */
[----:B------:R-:W3:Y:S04]  /*00b0*/  LDG.E.EL R6, desc[UR4][R2.64+0x8] ;  /* 0x0000080402067981 */ /* 0x000ee8000c2e1900 */
[----:B------:R-:W4:Y:S01]  /*00c0*/  LDG.E.EL R8, desc[UR4][R2.64+0xc] ;  /* 0x00000c0402087981 */ /* 0x000f22000c2e1900 */
[----:B--2---:R-:W-:-:S04]  /*00d0*/  FADD R7, R4, R5 ;  /* 0x0000000504077221 */ /* 0x004fc80000000000 */
[----:B---3--:R-:W-:-:S04]  /*00e0*/  FADD R7, R6, R7 ;  /* 0x0000000706077221 */ /* 0x008fc80000000000 */
[----:B----4-:R-:W-:-:S04]  /*00f0*/  FADD R7, R8, R7 ;  /* 0x0000000708077221 */ /* 0x010fc80000000000 */
[----:B------:R-:W-:-:S04]  /*0100*/  FMUL R9, R7, 0.25 ;  /* 0x3e80000007097820 */ /* 0x000fc80000400000 */
[--C-:B------:R-:W-:Y:S01]  /*0110*/  FADD R5, R5, -R9.reuse ;  /* 0x8000000905057221 */ /* 0x100fe20000000000 */
[--C-:B------:R-:W-:Y:S01]  /*0120*/  FADD R4, R4, -R9.reuse ;  /* 0x8000000904047221 */ /* 0x100fe20000000000 */
[--C-:B------:R-:W-:Y:S01]  /*0130*/  FADD R11, R6, -R9.reuse ;  /* 0x80000009060b7221 */ /* 0x100fe20000000000 */
[----:B------:R-:W-:Y:S01]  /*0140*/  FADD R3, R8, -R9 ;  /* 0x8000000908037221 */ /* 0x000fe20000000000 */
[----:B------:R-:W-:Y:S01]  /*0150*/  FMUL R5, R5, R5 ;  /* 0x0000000505057220 */ /* 0x000fe20000400000 */
[----:B------:R-:W1:Y:S03]  /*0160*/  LDC.64 R6, c[0x0][0x220] ;  /* 0x00008800ff067b82 */ /* 0x000e660000000a00 */
[----:B------:R-:W-:-:S04]  /*0170*/  FFMA R10, R4, R4, R5 ;  /* 0x00000004040a7223 */ /* 0x000fc80000000005 */
[----:B------:R-:W-:Y:S01]  /*0180*/  FFMA R10, R11, R11, R10 ;  /* 0x0000000b0b0a7223 */ /* 0x000fe2000000000a */
[----:B------:R-:W2:Y:S01]  /*0190*/  LDC.64 R4, c[0x0][0x218] ;  /* 0x00008600ff047b82 */ /* 0x000ea20000000a00 */
[----:B------:R-:W-:Y:S02]  /*01a0*/  HFMA2.MMA R11, -RZ, RZ, 1.625, 0 ;  /* 0x3e800000ff0b7435 */ /* 0x000fe400000001ff */
[----:B------:R-:W-:-:S08]  /*01b0*/  FFMA R10, R3, R3, R10 ;  /* 0x00000003030a7223 */ /* 0x000fd0000000000a */
[----:B------:R-:W-:-:S04]  /*01c0*/  FFMA R10, R10, R11, 9.9999997473787516356e-06 ;  /* 0x3727c5ac0a0a7423 */ /* 0x000fc8000000000b */
[----:B------:R-:W3:Y:S01]  /*01d0*/  MUFU.RSQ R11, R10 ;  /* 0x0000000a000b7308 */ /* 0x000ee20000001400 */
[----:B--2---:R-:W-:-:S04]  /*01e0*/  IMAD.WIDE R2, R0, 0x4, R4 ;  /* 0x0000000400027825 */ /* 0x004fc800078e0204 */
[----:B-1----:R-:W-:Y:S01]  /*01f0*/  IMAD.WIDE R4, R0, 0x4, R6 ;  /* 0x0000000400047825 */ /* 0x002fe200078e0206 */
[----:B------:R-:W-:Y:S04]  /*0200*/  STG.E desc[UR4][R2.64], R9 ;  /* 0x0000000902007986 */ /* 0x000fe8000c101904 */
[----:B---3--:R-:W-:Y:S01]  /*0210*/  STG.E desc[UR4][R4.64], R11 ;  /* 0x0000000b04007986 */ /* 0x008fe2000c101904 */
[----:B------:R-:W-:Y:S05]  /*0220*/  EXIT ;  /* 0x000000000000794d */ /* 0x000fea0003800000 */
.L_x_0:
[----:B------:R-:W-:-:S00]  /*0230*/  BRA `(.L_x_0) ;  /* 0xfffffffc00fc7947 */ /* 0x000fc0000383ffff */
[----:B------:R-:W-:-:S00]  /*0240*/  NOP ;  /* 0x0000000000007918 */ /* 0x000fc00000000000 */
        /* <DEDUP_REMOVED lines=11> */
.L_x_1:


//--------------------- .nv.global.init           --------------------------
	.section	.nv.global.init,"aw",@progbits
.nv.global.init:
	.type		_$_str,@object
	.size		_$_str,(.L_0 - _$_str)
_$_str:
        /*0000*/ 	.byte	0x5f, 0x5f, 0x43, 0x55, 0x44, 0x41, 0x5f, 0x46, 0x54, 0x5a, 0x00
.L_0:


//--------------------- .nv.constant0.triton_poi_fused__native_batch_norm_legit_41 --------------------------
	.section	.nv.constant0.triton_poi_fused__native_batch_norm_legit_41,"a",@progbits
	.sectionflags	@""
	.align	4
.nv.constant0.triton_poi_fused__native_batch_norm_legit_41:
	.zero		556
